//
// Generated by NVIDIA NVVM Compiler
//
// Compiler Build ID: CL-36424714
// Cuda compilation tools, release 13.0, V13.0.88
// Based on NVVM 20.0.0
//

.version 9.0
.target sm_100
.address_size 64

	// .globl	_Z10vector_addPiS_S_
.global .align 1 .b8 _ZN34_INTERNAL_46b386f8_4_k_cu_cfb048d44cuda3std3__45__cpo5beginE[1];
.global .align 1 .b8 _ZN34_INTERNAL_46b386f8_4_k_cu_cfb048d44cuda3std3__45__cpo3endE[1];
.global .align 1 .b8 _ZN34_INTERNAL_46b386f8_4_k_cu_cfb048d44cuda3std3__45__cpo6cbeginE[1];
.global .align 1 .b8 _ZN34_INTERNAL_46b386f8_4_k_cu_cfb048d44cuda3std3__45__cpo4cendE[1];
.global .align 1 .b8 _ZN34_INTERNAL_46b386f8_4_k_cu_cfb048d44cuda3std3__45__cpo6rbeginE[1];
.global .align 1 .b8 _ZN34_INTERNAL_46b386f8_4_k_cu_cfb048d44cuda3std3__45__cpo4rendE[1];
.global .align 1 .b8 _ZN34_INTERNAL_46b386f8_4_k_cu_cfb048d44cuda3std3__45__cpo7crbeginE[1];
.global .align 1 .b8 _ZN34_INTERNAL_46b386f8_4_k_cu_cfb048d44cuda3std3__45__cpo5crendE[1];
.global .align 1 .b8 _ZN34_INTERNAL_46b386f8_4_k_cu_cfb048d44cuda3std3__436_GLOBAL__N__46b386f8_4_k_cu_cfb048d46ignoreE[1];
.global .align 1 .b8 _ZN34_INTERNAL_46b386f8_4_k_cu_cfb048d44cuda3std3__419piecewise_constructE[1];
.global .align 1 .b8 _ZN34_INTERNAL_46b386f8_4_k_cu_cfb048d44cuda3std3__48in_placeE[1];
.global .align 1 .b8 _ZN34_INTERNAL_46b386f8_4_k_cu_cfb048d44cuda3std3__420unreachable_sentinelE[1];
.global .align 1 .b8 _ZN34_INTERNAL_46b386f8_4_k_cu_cfb048d44cuda3std3__47nulloptE[1];
.global .align 1 .b8 _ZN34_INTERNAL_46b386f8_4_k_cu_cfb048d44cuda3std3__48unexpectE[1];
.global .align 1 .b8 _ZN34_INTERNAL_46b386f8_4_k_cu_cfb048d44cuda3std6ranges3__45__cpo4swapE[1];
.global .align 1 .b8 _ZN34_INTERNAL_46b386f8_4_k_cu_cfb048d44cuda3std6ranges3__45__cpo9iter_moveE[1];
.global .align 1 .b8 _ZN34_INTERNAL_46b386f8_4_k_cu_cfb048d44cuda3std6ranges3__45__cpo5beginE[1];
.global .align 1 .b8 _ZN34_INTERNAL_46b386f8_4_k_cu_cfb048d44cuda3std6ranges3__45__cpo3endE[1];
.global .align 1 .b8 _ZN34_INTERNAL_46b386f8_4_k_cu_cfb048d44cuda3std6ranges3__45__cpo6cbeginE[1];
.global .align 1 .b8 _ZN34_INTERNAL_46b386f8_4_k_cu_cfb048d44cuda3std6ranges3__45__cpo4cendE[1];
.global .align 1 .b8 _ZN34_INTERNAL_46b386f8_4_k_cu_cfb048d44cuda3std6ranges3__45__cpo7advanceE[1];
.global .align 1 .b8 _ZN34_INTERNAL_46b386f8_4_k_cu_cfb048d44cuda3std6ranges3__45__cpo9iter_swapE[1];
.global .align 1 .b8 _ZN34_INTERNAL_46b386f8_4_k_cu_cfb048d44cuda3std6ranges3__45__cpo4nextE[1];
.global .align 1 .b8 _ZN34_INTERNAL_46b386f8_4_k_cu_cfb048d44cuda3std6ranges3__45__cpo4prevE[1];
.global .align 1 .b8 _ZN34_INTERNAL_46b386f8_4_k_cu_cfb048d44cuda3std6ranges3__45__cpo4dataE[1];
.global .align 1 .b8 _ZN34_INTERNAL_46b386f8_4_k_cu_cfb048d44cuda3std6ranges3__45__cpo5cdataE[1];
.global .align 1 .b8 _ZN34_INTERNAL_46b386f8_4_k_cu_cfb048d44cuda3std6ranges3__45__cpo4sizeE[1];
.global .align 1 .b8 _ZN34_INTERNAL_46b386f8_4_k_cu_cfb048d44cuda3std6ranges3__45__cpo5ssizeE[1];
.global .align 1 .b8 _ZN34_INTERNAL_46b386f8_4_k_cu_cfb048d44cuda3std6ranges3__45__cpo8distanceE[1];
.global .align 1 .b8 _ZN34_INTERNAL_46b386f8_4_k_cu_cfb048d46thrust24THRUST_300001_SM_1000_NS8cuda_cub3parE[1];
.global .align 1 .b8 _ZN34_INTERNAL_46b386f8_4_k_cu_cfb048d46thrust24THRUST_300001_SM_1000_NS8cuda_cub10par_nosyncE[1];
.global .align 1 .b8 _ZN34_INTERNAL_46b386f8_4_k_cu_cfb048d46thrust24THRUST_300001_SM_1000_NS6system6detail10sequential3seqE[1];
.global .align 1 .b8 _ZN34_INTERNAL_46b386f8_4_k_cu_cfb048d46thrust24THRUST_300001_SM_1000_NS6system3cpp3parE[1];
.global .align 1 .b8 _ZN34_INTERNAL_46b386f8_4_k_cu_cfb048d46thrust24THRUST_300001_SM_1000_NS12placeholders2_1E[1];
.global .align 1 .b8 _ZN34_INTERNAL_46b386f8_4_k_cu_cfb048d46thrust24THRUST_300001_SM_1000_NS12placeholders2_2E[1];
.global .align 1 .b8 _ZN34_INTERNAL_46b386f8_4_k_cu_cfb048d46thrust24THRUST_300001_SM_1000_NS12placeholders2_3E[1];
.global .align 1 .b8 _ZN34_INTERNAL_46b386f8_4_k_cu_cfb048d46thrust24THRUST_300001_SM_1000_NS12placeholders2_4E[1];
.global .align 1 .b8 _ZN34_INTERNAL_46b386f8_4_k_cu_cfb048d46thrust24THRUST_300001_SM_1000_NS12placeholders2_5E[1];
.global .align 1 .b8 _ZN34_INTERNAL_46b386f8_4_k_cu_cfb048d46thrust24THRUST_300001_SM_1000_NS12placeholders2_6E[1];
.global .align 1 .b8 _ZN34_INTERNAL_46b386f8_4_k_cu_cfb048d46thrust24THRUST_300001_SM_1000_NS12placeholders2_7E[1];
.global .align 1 .b8 _ZN34_INTERNAL_46b386f8_4_k_cu_cfb048d46thrust24THRUST_300001_SM_1000_NS12placeholders2_8E[1];
.global .align 1 .b8 _ZN34_INTERNAL_46b386f8_4_k_cu_cfb048d46thrust24THRUST_300001_SM_1000_NS12placeholders2_9E[1];
.global .align 1 .b8 _ZN34_INTERNAL_46b386f8_4_k_cu_cfb048d46thrust24THRUST_300001_SM_1000_NS12placeholders3_10E[1];
.global .align 1 .b8 _ZN34_INTERNAL_46b386f8_4_k_cu_cfb048d46thrust24THRUST_300001_SM_1000_NS3seqE[1];
.global .align 1 .b8 _ZN34_INTERNAL_46b386f8_4_k_cu_cfb048d46thrust24THRUST_300001_SM_1000_NS6deviceE[1];

.visible .entry _Z10vector_addPiS_S_(
	.param .u64 .ptr .align 1 _Z10vector_addPiS_S__param_0,
	.param .u64 .ptr .align 1 _Z10vector_addPiS_S__param_1,
	.param .u64 .ptr .align 1 _Z10vector_addPiS_S__param_2
)
{
	.reg .b32 	%r<40>;
	.reg .b64 	%rd<3>;

	ld.param.u64 	%rd1, [_Z10vector_addPiS_S__param_2];
	cvta.to.global.u64 	%rd2, %rd1;
	ld.global.u32 	%r1, [%rd2];
	ld.global.u32 	%r2, [%rd2+4];
	add.s32 	%r3, %r2, %r1;
	st.global.u32 	[%rd2+4], %r3;
	ld.global.u32 	%r4, [%rd2+8];
	add.s32 	%r5, %r4, %r3;
	st.global.u32 	[%rd2+8], %r5;
	ld.global.u32 	%r6, [%rd2+12];
	add.s32 	%r7, %r6, %r5;
	st.global.u32 	[%rd2+12], %r7;
	ld.global.u32 	%r8, [%rd2+16];
	add.s32 	%r9, %r8, %r7;
	st.global.u32 	[%rd2+16], %r9;
	ld.global.u32 	%r10, [%rd2+20];
	add.s32 	%r11, %r10, %r9;
	st.global.u32 	[%rd2+20], %r11;
	ld.global.u32 	%r12, [%rd2+24];
	add.s32 	%r13, %r12, %r11;
	st.global.u32 	[%rd2+24], %r13;
	ld.global.u32 	%r14, [%rd2+28];
	add.s32 	%r15, %r14, %r13;
	st.global.u32 	[%rd2+28], %r15;
	ld.global.u32 	%r16, [%rd2+32];
	add.s32 	%r17, %r16, %r15;
	st.global.u32 	[%rd2+32], %r17;
	ld.global.u32 	%r18, [%rd2+36];
	add.s32 	%r19, %r18, %r17;
	st.global.u32 	[%rd2+36], %r19;
	ld.global.u32 	%r20, [%rd2+40];
	add.s32 	%r21, %r20, %r19;
	st.global.u32 	[%rd2+40], %r21;
	ld.global.u32 	%r22, [%rd2+44];
	add.s32 	%r23, %r22, %r21;
	st.global.u32 	[%rd2+44], %r23;
	ld.global.u32 	%r24, [%rd2+48];
	add.s32 	%r25, %r24, %r23;
	st.global.u32 	[%rd2+48], %r25;
	ld.global.u32 	%r26, [%rd2+52];
	add.s32 	%r27, %r26, %r25;
	st.global.u32 	[%rd2+52], %r27;
	ld.global.u32 	%r28, [%rd2+56];
	add.s32 	%r29, %r28, %r27;
	st.global.u32 	[%rd2+56], %r29;
	ld.global.u32 	%r30, [%rd2+60];
	add.s32 	%r31, %r30, %r29;
	st.global.u32 	[%rd2+60], %r31;
	ld.global.u32 	%r32, [%rd2+64];
	add.s32 	%r33, %r32, %r31;
	st.global.u32 	[%rd2+64], %r33;
	ld.global.u32 	%r34, [%rd2+68];
	add.s32 	%r35, %r34, %r33;
	st.global.u32 	[%rd2+68], %r35;
	ld.global.u32 	%r36, [%rd2+72];
	add.s32 	%r37, %r36, %r35;
	st.global.u32 	[%rd2+72], %r37;
	ld.global.u32 	%r38, [%rd2+76];
	add.s32 	%r39, %r38, %r37;
	st.global.u32 	[%rd2+76], %r39;
	ret;

}
	// .globl	_ZN3cub18CUB_300001_SM_10006detail11EmptyKernelIvEEvv
.visible .entry _ZN3cub18CUB_300001_SM_10006detail11EmptyKernelIvEEvv()
{


	ret;

}


// ===== COMPILED SASS (sm_100) =====

	.target	sm_100

	.elftype	@"ET_EXEC"


//--------------------- .note.nv.tkinfo           --------------------------
	.section	.note.nv.tkinfo,"",@"SHT_NOTE"
	.sectionflags	@"SHF_NOTE_NV_TKINFO"
	.tkinfo
        /*0018*/ 	.word	0x00000002
        /*0030*/ 	.string	""
        /*0030*/ 	.string	"ptxas"
        /*0030*/ 	.string	"Cuda compilation tools, release 13.0, V13.0.88"
        /*0030*/ 	.string	"Build cuda_13.0.r13.0/compiler.36424714_0"
        /*0030*/ 	.string	"-arch sm_100 -m 64 "



//--------------------- .note.nv.cuinfo           --------------------------
	.section	.note.nv.cuinfo,"",@"SHT_NOTE"
	.sectionflags	@"SHF_NOTE_NV_CUINFO"
        /*0018*/ 	.short	0x0002
        /*001a*/ 	.short	0x0064
        /*001c*/ 	.short	0x0082
	.zero		2


//--------------------- .nv.info                  --------------------------
	.section	.nv.info,"",@"SHT_CUDA_INFO"
	.align	4


	//----- nvinfo : EIATTR_REGCOUNT
	.align		4
        /*0000*/ 	.byte	0x04, 0x2f
        /*0002*/ 	.short	(.L_46 - .L_45)
	.align		4
.L_45:
        /*0004*/ 	.word	index@(_Z10vector_addPiS_S_)
        /*0008*/ 	.word	0x00000020


	//----- nvinfo : EIATTR_FRAME_SIZE
	.align		4
.L_46:
        /*000c*/ 	.byte	0x04, 0x11
        /*000e*/ 	.short	(.L_48 - .L_47)
	.align		4
.L_47:
        /*0010*/ 	.word	index@(_Z10vector_addPiS_S_)
        /*0014*/ 	.word	0x00000000


	//----- nvinfo : EIATTR_REGCOUNT
	.align		4
.L_48:
        /*0018*/ 	.byte	0x04, 0x2f
        /*001a*/ 	.short	(.L_50 - .L_49)
	.align		4
.L_49:
        /*001c*/ 	.word	index@(_ZN3cub18CUB_300001_SM_10006detail11EmptyKernelIvEEvv)
        /*0020*/ 	.word	0x00000004


	//----- nvinfo : EIATTR_FRAME_SIZE
	.align		4
.L_50:
        /*0024*/ 	.byte	0x04, 0x11
        /*0026*/ 	.short	(.L_52 - .L_51)
	.align		4
.L_51:
        /*0028*/ 	.word	index@(_ZN3cub18CUB_300001_SM_10006detail11EmptyKernelIvEEvv)
        /*002c*/ 	.word	0x00000000


	//----- nvinfo : EIATTR_MIN_STACK_SIZE
	.align		4
.L_52:
        /*0030*/ 	.byte	0x04, 0x12
        /*0032*/ 	.short	(.L_54 - .L_53)
	.align		4
.L_53:
        /*0034*/ 	.word	index@(_ZN3cub18CUB_300001_SM_10006detail11EmptyKernelIvEEvv)
        /*0038*/ 	.word	0x00000000


	//----- nvinfo : EIATTR_MIN_STACK_SIZE
	.align		4
.L_54:
        /*003c*/ 	.byte	0x04, 0x12
        /*003e*/ 	.short	(.L_56 - .L_55)
	.align		4
.L_55:
        /*0040*/ 	.word	index@(_Z10vector_addPiS_S_)
        /*0044*/ 	.word	0x00000000
.L_56:


//--------------------- .nv.compat                --------------------------
	.section	.nv.compat,"",@"SHT_CUDA_COMPAT_INFO"
	.align	4
        /*0000*/ 	.byte	0x02, 0x09, 0x00, 0x00, 0x02, 0x02, 0x01, 0x00, 0x02, 0x05, 0x05, 0x00, 0x03, 0x07, 0x01, 0x01
        /*0010*/ 	.byte	0x02, 0x03, 0x00, 0x00, 0x02, 0x06, 0x01, 0x00, 0x04, 0x0b, 0x08, 0x00, 0x09, 0x00, 0x00, 0x00
        /*0020*/ 	.byte	0x00, 0x00, 0x00, 0x00


//--------------------- .nv.info._ZN3cub18CUB_300001_SM_10006detail11EmptyKernelIvEEvv --------------------------
	.section	.nv.info._ZN3cub18CUB_300001_SM_10006detail11EmptyKernelIvEEvv,"",@"SHT_CUDA_INFO"
	.sectionflags	@""
	.align	4


	//----- nvinfo : EIATTR_CUDA_API_VERSION
	.align		4
        /*0000*/ 	.byte	0x04, 0x37
        /*0002*/ 	.short	(.L_58 - .L_57)
.L_57:
        /*0004*/ 	.word	0x00000082


	//----- nvinfo : EIATTR_SPARSE_MMA_MASK
	.align		4
.L_58:
        /*0008*/ 	.byte	0x03, 0x50
        /*000a*/ 	.short	0x0000


	//----- nvinfo : EIATTR_MAXREG_COUNT
	.align		4
        /*000c*/ 	.byte	0x03, 0x1b
        /*000e*/ 	.short	0x00ff


	//----- nvinfo : EIATTR_MERCURY_ISA_VERSION
	.align		4
        /*0010*/ 	.byte	0x03, 0x5f
        /*0012*/ 	.short	0x0101


	//----- nvinfo : EIATTR_VRC_CTA_INIT_COUNT
	.align		4
        /*0014*/ 	.byte	0x02, 0x4a
	.zero		1
	.zero		1


	//----- nvinfo : EIATTR_EXIT_INSTR_OFFSETS
	.align		4
        /*0018*/ 	.byte	0x04, 0x1c
        /*001a*/ 	.short	(.L_60 - .L_59)


	//   ....[0]....
.L_59:
        /*001c*/ 	.word	0x00000010


	//----- nvinfo : EIATTR_SW_WAR
	.align		4
.L_60:
        /*0020*/ 	.byte	0x04, 0x36
        /*0022*/ 	.short	(.L_62 - .L_61)
.L_61:
        /*0024*/ 	.word	0x00000008
.L_62:


//--------------------- .nv.info._Z10vector_addPiS_S_ --------------------------
	.section	.nv.info._Z10vector_addPiS_S_,"",@"SHT_CUDA_INFO"
	.sectionflags	@""
	.align	4


	//----- nvinfo : EIATTR_CUDA_API_VERSION
	.align		4
        /*0000*/ 	.byte	0x04, 0x37
        /*0002*/ 	.short	(.L_64 - .L_63)
.L_63:
        /*0004*/ 	.word	0x00000082


	//----- nvinfo : EIATTR_KPARAM_INFO
	.align		4
.L_64:
        /*0008*/ 	.byte	0x04, 0x17
        /*000a*/ 	.short	(.L_66 - .L_65)
.L_65:
        /*000c*/ 	.word	0x00000000
        /*0010*/ 	.short	0x0002
        /*0012*/ 	.short	0x0010
        /*0014*/ 	.byte	0x00, 0xf5, 0x21, 0x00


	//----- nvinfo : EIATTR_KPARAM_INFO
	.align		4
.L_66:
        /*0018*/ 	.byte	0x04, 0x17
        /*001a*/ 	.short	(.L_68 - .L_67)
.L_67:
        /*001c*/ 	.word	0x00000000
        /*0020*/ 	.short	0x0001
        /*0022*/ 	.short	0x0008
        /*0024*/ 	.byte	0x00, 0xf5, 0x21, 0x00


	//----- nvinfo : EIATTR_KPARAM_INFO
	.align		4
.L_68:
        /*0028*/ 	.byte	0x04, 0x17
        /*002a*/ 	.short	(.L_70 - .L_69)
.L_69:
        /*002c*/ 	.word	0x00000000
        /*0030*/ 	.short	0x0000
        /*0032*/ 	.short	0x0000
        /*0034*/ 	.byte	0x00, 0xf5, 0x21, 0x00


	//----- nvinfo : EIATTR_SPARSE_MMA_MASK
	.align		4
.L_70:
        /*0038*/ 	.byte	0x03, 0x50
        /*003a*/ 	.short	0x0000


	//----- nvinfo : EIATTR_MAXREG_COUNT
	.align		4
        /*003c*/ 	.byte	0x03, 0x1b
        /*003e*/ 	.short	0x00ff


	//----- nvinfo : EIATTR_MERCURY_ISA_VERSION
	.align		4
        /*0040*/ 	.byte	0x03, 0x5f
        /*0042*/ 	.short	0x0101


	//----- nvinfo : EIATTR_VRC_CTA_INIT_COUNT
	.align		4
        /*0044*/ 	.byte	0x02, 0x4a
	.zero		1
	.zero		1


	//----- nvinfo : EIATTR_EXIT_INSTR_OFFSETS
	.align		4
        /*0048*/ 	.byte	0x04, 0x1c
        /*004a*/ 	.short	(.L_72 - .L_71)


	//   ....[0]....
.L_71:
        /*004c*/ 	.word	0x000003d0


	//----- nvinfo : EIATTR_CBANK_PARAM_SIZE
	.align		4
.L_72:
        /*0050*/ 	.byte	0x03, 0x19
        /*0052*/ 	.short	0x0018


	//----- nvinfo : EIATTR_PARAM_CBANK
	.align		4
        /*0054*/ 	.byte	0x04, 0x0a
        /*0056*/ 	.short	(.L_74 - .L_73)
	.align		4
.L_73:
        /*0058*/ 	.word	index@(.nv.constant0._Z10vector_addPiS_S_)
        /*005c*/ 	.short	0x0380
        /*005e*/ 	.short	0x0018


	//----- nvinfo : EIATTR_SW_WAR
	.align		4
.L_74:
        /*0060*/ 	.byte	0x04, 0x36
        /*0062*/ 	.short	(.L_76 - .L_75)
.L_75:
        /*0064*/ 	.word	0x00000008
.L_76:


//--------------------- .nv.callgraph             --------------------------
	.section	.nv.callgraph,"",@"SHT_CUDA_CALLGRAPH"
	.align	4
	.sectionentsize	8
	.align		4
        /*0000*/ 	.word	0x00000000
	.align		4
        /*0004*/ 	.word	0xffffffff
	.align		4
        /*0008*/ 	.word	0x00000000
	.align		4
        /*000c*/ 	.word	0xfffffffe
	.align		4
        /*0010*/ 	.word	0x00000000
	.align		4
        /*0014*/ 	.word	0xfffffffd
	.align		4
        /*0018*/ 	.word	0x00000000
	.align		4
        /*001c*/ 	.word	0xfffffffc


//--------------------- .nv.constant4             --------------------------
	.section	.nv.constant4,"a",@progbits
	.align	8
	.align		8
.nv.constant4:
        /*0000*/ 	.dword	_ZN34_INTERNAL_46b386f8_4_k_cu_cfb048d44cuda3std3__45__cpo5beginE
	.align		8
        /*0008*/ 	.dword	_ZN34_INTERNAL_46b386f8_4_k_cu_cfb048d44cuda3std3__45__cpo3endE
	.align		8
        /*0010*/ 	.dword	_ZN34_INTERNAL_46b386f8_4_k_cu_cfb048d44cuda3std3__45__cpo6cbeginE
	.align		8
        /*0018*/ 	.dword	_ZN34_INTERNAL_46b386f8_4_k_cu_cfb048d44cuda3std3__45__cpo4cendE
	.align		8
        /*0020*/ 	.dword	_ZN34_INTERNAL_46b386f8_4_k_cu_cfb048d44cuda3std3__45__cpo6rbeginE
	.align		8
        /*0028*/ 	.dword	_ZN34_INTERNAL_46b386f8_4_k_cu_cfb048d44cuda3std3__45__cpo4rendE
	.align		8
        /*0030*/ 	.dword	_ZN34_INTERNAL_46b386f8_4_k_cu_cfb048d44cuda3std3__45__cpo7crbeginE
	.align		8
        /*0038*/ 	.dword	_ZN34_INTERNAL_46b386f8_4_k_cu_cfb048d44cuda3std3__45__cpo5crendE
	.align		8
        /*0040*/ 	.dword	_ZN34_INTERNAL_46b386f8_4_k_cu_cfb048d44cuda3std3__436_GLOBAL__N__46b386f8_4_k_cu_cfb048d46ignoreE
	.align		8
        /*0048*/ 	.dword	_ZN34_INTERNAL_46b386f8_4_k_cu_cfb048d44cuda3std3__419piecewise_constructE
	.align		8
        /*0050*/ 	.dword	_ZN34_INTERNAL_46b386f8_4_k_cu_cfb048d44cuda3std3__48in_placeE
	.align		8
        /*0058*/ 	.dword	_ZN34_INTERNAL_46b386f8_4_k_cu_cfb048d44cuda3std3__420unreachable_sentinelE
	.align		8
        /*0060*/ 	.dword	_ZN34_INTERNAL_46b386f8_4_k_cu_cfb048d44cuda3std3__47nulloptE
	.align		8
        /*0068*/ 	.dword	_ZN34_INTERNAL_46b386f8_4_k_cu_cfb048d44cuda3std3__48unexpectE
	.align		8
        /*0070*/ 	.dword	_ZN34_INTERNAL_46b386f8_4_k_cu_cfb048d44cuda3std6ranges3__45__cpo4swapE
	.align		8
        /*0078*/ 	.dword	_ZN34_INTERNAL_46b386f8_4_k_cu_cfb048d44cuda3std6ranges3__45__cpo9iter_moveE
	.align		8
        /*0080*/ 	.dword	_ZN34_INTERNAL_46b386f8_4_k_cu_cfb048d44cuda3std6ranges3__45__cpo5beginE
	.align		8
        /*0088*/ 	.dword	_ZN34_INTERNAL_46b386f8_4_k_cu_cfb048d44cuda3std6ranges3__45__cpo3endE
	.align		8
        /*0090*/ 	.dword	_ZN34_INTERNAL_46b386f8_4_k_cu_cfb048d44cuda3std6ranges3__45__cpo6cbeginE
	.align		8
        /*0098*/ 	.dword	_ZN34_INTERNAL_46b386f8_4_k_cu_cfb048d44cuda3std6ranges3__45__cpo4cendE
	.align		8
        /*00a0*/ 	.dword	_ZN34_INTERNAL_46b386f8_4_k_cu_cfb048d44cuda3std6ranges3__45__cpo7advanceE
	.align		8
        /*00a8*/ 	.dword	_ZN34_INTERNAL_46b386f8_4_k_cu_cfb048d44cuda3std6ranges3__45__cpo9iter_swapE
	.align		8
        /*00b0*/ 	.dword	_ZN34_INTERNAL_46b386f8_4_k_cu_cfb048d44cuda3std6ranges3__45__cpo4nextE
	.align		8
        /*00b8*/ 	.dword	_ZN34_INTERNAL_46b386f8_4_k_cu_cfb048d44cuda3std6ranges3__45__cpo4prevE
	.align		8
        /*00c0*/ 	.dword	_ZN34_INTERNAL_46b386f8_4_k_cu_cfb048d44cuda3std6ranges3__45__cpo4dataE
	.align		8
        /*00c8*/ 	.dword	_ZN34_INTERNAL_46b386f8_4_k_cu_cfb048d44cuda3std6ranges3__45__cpo5cdataE
	.align		8
        /*00d0*/ 	.dword	_ZN34_INTERNAL_46b386f8_4_k_cu_cfb048d44cuda3std6ranges3__45__cpo4sizeE
	.align		8
        /*00d8*/ 	.dword	_ZN34_INTERNAL_46b386f8_4_k_cu_cfb048d44cuda3std6ranges3__45__cpo5ssizeE
	.align		8
        /*00e0*/ 	.dword	_ZN34_INTERNAL_46b386f8_4_k_cu_cfb048d44cuda3std6ranges3__45__cpo8distanceE
	.align		8
        /*00e8*/ 	.dword	_ZN34_INTERNAL_46b386f8_4_k_cu_cfb048d46thrust24THRUST_300001_SM_1000_NS8cuda_cub3parE
	.align		8
        /*00f0*/ 	.dword	_ZN34_INTERNAL_46b386f8_4_k_cu_cfb048d46thrust24THRUST_300001_SM_1000_NS8cuda_cub10par_nosyncE
	.align		8
        /*00f8*/ 	.dword	_ZN34_INTERNAL_46b386f8_4_k_cu_cfb048d46thrust24THRUST_300001_SM_1000_NS6system6detail10sequential3seqE
	.align		8
        /*0100*/ 	.dword	_ZN34_INTERNAL_46b386f8_4_k_cu_cfb048d46thrust24THRUST_300001_SM_1000_NS6system3cpp3parE
	.align		8
        /*0108*/ 	.dword	_ZN34_INTERNAL_46b386f8_4_k_cu_cfb048d46thrust24THRUST_300001_SM_1000_NS12placeholders2_1E
	.align		8
        /*0110*/ 	.dword	_ZN34_INTERNAL_46b386f8_4_k_cu_cfb048d46thrust24THRUST_300001_SM_1000_NS12placeholders2_2E
	.align		8
        /*0118*/ 	.dword	_ZN34_INTERNAL_46b386f8_4_k_cu_cfb048d46thrust24THRUST_300001_SM_1000_NS12placeholders2_3E
	.align		8
        /*0120*/ 	.dword	_ZN34_INTERNAL_46b386f8_4_k_cu_cfb048d46thrust24THRUST_300001_SM_1000_NS12placeholders2_4E
	.align		8
        /*0128*/ 	.dword	_ZN34_INTERNAL_46b386f8_4_k_cu_cfb048d46thrust24THRUST_300001_SM_1000_NS12placeholders2_5E
	.align		8
        /*0130*/ 	.dword	_ZN34_INTERNAL_46b386f8_4_k_cu_cfb048d46thrust24THRUST_300001_SM_1000_NS12placeholders2_6E
	.align		8
        /*0138*/ 	.dword	_ZN34_INTERNAL_46b386f8_4_k_cu_cfb048d46thrust24THRUST_300001_SM_1000_NS12placeholders2_7E
	.align		8
        /*0140*/ 	.dword	_ZN34_INTERNAL_46b386f8_4_k_cu_cfb048d46thrust24THRUST_300001_SM_1000_NS12placeholders2_8E
	.align		8
        /*0148*/ 	.dword	_ZN34_INTERNAL_46b386f8_4_k_cu_cfb048d46thrust24THRUST_300001_SM_1000_NS12placeholders2_9E
	.align		8
        /*0150*/ 	.dword	_ZN34_INTERNAL_46b386f8_4_k_cu_cfb048d46thrust24THRUST_300001_SM_1000_NS12placeholders3_10E
	.align		8
        /*0158*/ 	.dword	_ZN34_INTERNAL_46b386f8_4_k_cu_cfb048d46thrust24THRUST_300001_SM_1000_NS3seqE
	.align		8
        /*0160*/ 	.dword	_ZN34_INTERNAL_46b386f8_4_k_cu_cfb048d46thrust24THRUST_300001_SM_1000_NS6deviceE


//--------------------- .text._ZN3cub18CUB_300001_SM_10006detail11EmptyKernelIvEEvv --------------------------
	.section	.text._ZN3cub18CUB_300001_SM_10006detail11EmptyKernelIvEEvv,"ax",@progbits
	.align	128
        .global         _ZN3cub18CUB_300001_SM_10006detail11EmptyKernelIvEEvv
        .type           _ZN3cub18CUB_300001_SM_10006detail11EmptyKernelIvEEvv,@function
        .size           _ZN3cub18CUB_300001_SM_10006detail11EmptyKernelIvEEvv,(.L_x_2 - _ZN3cub18CUB_300001_SM_10006detail11EmptyKernelIvEEvv)
        .other          _ZN3cub18CUB_300001_SM_10006detail11EmptyKernelIvEEvv,@"STO_CUDA_ENTRY STV_DEFAULT"
_ZN3cub18CUB_300001_SM_10006detail11EmptyKernelIvEEvv:
.text._ZN3cub18CUB_300001_SM_10006detail11EmptyKernelIvEEvv:
[----:B------:R-:W-:Y:S01]  /*0000*/  LDC R1, c[0x0][0x37c] ;  /* 0x0000df00ff017b82 */ /* 0x000fe20000000800 */
[----:B------:R-:W-:Y:S05]  /*0010*/  EXIT ;  /* 0x000000000000794d */ /* 0x000fea0003800000 */
.L_x_0:
[----:B------:R-:W-:-:S00]  /*0020*/  BRA `(.L_x_0) ;  /* 0xfffffffc00fc7947 */ /* 0x000fc0000383ffff */
[----:B------:R-:W-:-:S00]  /*0030*/  NOP ;  /* 0x0000000000007918 */ /* 0x000fc00000000000 */
        /* <DEDUP_REMOVED lines=12> */
.L_x_2:


//--------------------- .text._Z10vector_addPiS_S_ --------------------------
	.section	.text._Z10vector_addPiS_S_,"ax",@progbits
	.align	128
        .global         _Z10vector_addPiS_S_
        .type           _Z10vector_addPiS_S_,@function
        .size           _Z10vector_addPiS_S_,(.L_x_3 - _Z10vector_addPiS_S_)
        .other          _Z10vector_addPiS_S_,@"STO_CUDA_ENTRY STV_DEFAULT"
_Z10vector_addPiS_S_:
.text._Z10vector_addPiS_S_:
[----:B------:R-:W-:Y:S08]  /*0000*/  LDC R1, c[0x0][0x37c] ;  /* 0x0000df00ff017b82 */ /* 0x000ff00000000800 */
[----:B------:R-:W0:Y:S01]  /*0010*/  LDC.64 R2, c[0x0][0x390] ;  /* 0x0000e400ff027b82 */ /* 0x000e220000000a00 */
[----:B------:R-:W0:Y:S02]  /*0020*/  LDCU.64 UR4, c[0x0][0x358] ;  /* 0x00006b00ff0477ac */ /* 0x000e240008000a00 */
[----:B0-----:R-:W2:Y:S04]  /*0030*/  LDG.E R15, desc[UR4][R2.64] ;  /* 0x00000004020f7981 */ /* 0x001ea8000c1e1900 */
[----:B------:R-:W2:Y:S04]  /*0040*/  LDG.E R14, desc[UR4][R2.64+0x4] ;  /* 0x00000404020e7981 */ /* 0x000ea8000c1e1900 */
[----:B------:R-:W3:Y:S04]  /*0050*/  LDG.E R16, desc[UR4][R2.64+0x8] ;  /* 0x0000080402107981 */ /* 0x000ee8000c1e1900 */
[----:B------:R-:W4:Y:S04]  /*0060*/  LDG.E R18, desc[UR4][R2.64+0xc] ;  /* 0x00000c0402127981 */ /* 0x000f28000c1e1900 */
[----:B------:R-:W5:Y:S04]  /*0070*/  LDG.E R20, desc[UR4][R2.64+0x10] ;  /* 0x0000100402147981 */ /* 0x000f68000c1e1900 */
        /* <DEDUP_REMOVED lines=14> */
[----:B------:R-:W5:Y:S01]  /*0160*/  LDG.E R5, desc[UR4][R2.64+0x4c] ;  /* 0x00004c0402057981 */ /* 0x000f62000c1e1900 */
[----:B--2---:R-:W-:-:S04]  /*0170*/  IADD3 R15, PT, PT, R15, R14, RZ ;  /* 0x0000000e0f0f7210 */ /* 0x004fc80007ffe0ff */
[----:B---3--:R-:W-:Y:S01]  /*0180*/  IADD3 R17, PT, PT, R15, R16, RZ ;  /* 0x000000100f117210 */ /* 0x008fe20007ffe0ff */
[----:B------:R-:W-:Y:S04]  /*0190*/  STG.E desc[UR4][R2.64+0x4], R15 ;  /* 0x0000040f02007986 */ /* 0x000fe8000c101904 */
[----:B----4-:R-:W-:Y:S01]  /*01a0*/  IMAD.IADD R19, R17, 0x1, R18 ;  /* 0x0000000111137824 */ /* 0x010fe200078e0212 */
[----:B------:R-:W-:Y:S04]  /*01b0*/  STG.E desc[UR4][R2.64+0x8], R17 ;  /* 0x0000081102007986 */ /* 0x000fe8000c101904 */
[----:B-----5:R-:W-:Y:S01]  /*01c0*/  IADD3 R21, PT, PT, R19, R20, RZ ;  /* 0x0000001413157210 */ /* 0x020fe20007ffe0ff */
[----:B------:R-:W-:Y:S04]  /*01d0*/  STG.E desc[UR4][R2.64+0xc], R19 ;  /* 0x00000c1302007986 */ /* 0x000fe8000c101904 */
[----:B------:R-:W-:Y:S01]  /*01e0*/  IMAD.IADD R23, R21, 0x1, R22 ;  /* 0x0000000115177824 */ /* 0x000fe200078e0216 */
[----:B------:R-:W-:Y:S04]  /*01f0*/  STG.E desc[UR4][R2.64+0x10], R21 ;  /* 0x0000101502007986 */ /* 0x000fe8000c101904 */
[----:B------:R-:W-:Y:S01]  /*0200*/  IADD3 R25, PT, PT, R23, R24, RZ ;  /* 0x0000001817197210 */ /* 0x000fe20007ffe0ff */
        /* <DEDUP_REMOVED lines=27> */
[----:B------:R-:W-:Y:S01]  /*03c0*/  STG.E desc[UR4][R2.64+0x4c], R5 ;  /* 0x00004c0502007986 */ /* 0x000fe2000c101904 */
[----:B------:R-:W-:Y:S05]  /*03d0*/  EXIT ;  /* 0x000000000000794d */ /* 0x000fea0003800000 */
.L_x_1:
        /* <DEDUP_REMOVED lines=10> */
.L_x_3:


//--------------------- .nv.shared.reserved.0     --------------------------
	.section	.nv.shared.reserved.0,"aw",@nobits
	.weak		__nv_reservedSMEM_offset_0_alias
	.size		__nv_reservedSMEM_offset_0_alias, 0, 64
	.other		__nv_reservedSMEM_offset_0_alias,@"STO_CUDA_RESERVED_SHARED STV_DEFAULT"
__nv_reservedSMEM_offset_0_alias:
	.zero		0
	.zero		64


//--------------------- .nv.global                --------------------------
	.section	.nv.global,"aw",@nobits
.nv.global:
	.type		_ZN34_INTERNAL_46b386f8_4_k_cu_cfb048d46thrust24THRUST_300001_SM_1000_NS12placeholders2_8E,@object
	.size		_ZN34_INTERNAL_46b386f8_4_k_cu_cfb048d46thrust24THRUST_300001_SM_1000_NS12placeholders2_8E,(_ZN34_INTERNAL_46b386f8_4_k_cu_cfb048d44cuda3std3__436_GLOBAL__N__46b386f8_4_k_cu_cfb048d46ignoreE - _ZN34_INTERNAL_46b386f8_4_k_cu_cfb048d46thrust24THRUST_300001_SM_1000_NS12placeholders2_8E)
_ZN34_INTERNAL_46b386f8_4_k_cu_cfb048d46thrust24THRUST_300001_SM_1000_NS12placeholders2_8E:
	.zero		1
	.type		_ZN34_INTERNAL_46b386f8_4_k_cu_cfb048d44cuda3std3__436_GLOBAL__N__46b386f8_4_k_cu_cfb048d46ignoreE,@object
	.size		_ZN34_INTERNAL_46b386f8_4_k_cu_cfb048d44cuda3std3__436_GLOBAL__N__46b386f8_4_k_cu_cfb048d46ignoreE,(_ZN34_INTERNAL_46b386f8_4_k_cu_cfb048d44cuda3std6ranges3__45__cpo4dataE - _ZN34_INTERNAL_46b386f8_4_k_cu_cfb048d44cuda3std3__436_GLOBAL__N__46b386f8_4_k_cu_cfb048d46ignoreE)
_ZN34_INTERNAL_46b386f8_4_k_cu_cfb048d44cuda3std3__436_GLOBAL__N__46b386f8_4_k_cu_cfb048d46ignoreE:
	.zero		1
	.type		_ZN34_INTERNAL_46b386f8_4_k_cu_cfb048d44cuda3std6ranges3__45__cpo4dataE,@object
	.size		_ZN34_INTERNAL_46b386f8_4_k_cu_cfb048d44cuda3std6ranges3__45__cpo4dataE,(_ZN34_INTERNAL_46b386f8_4_k_cu_cfb048d46thrust24THRUST_300001_SM_1000_NS6system3cpp3parE - _ZN34_INTERNAL_46b386f8_4_k_cu_cfb048d44cuda3std6ranges3__45__cpo4dataE)
_ZN34_INTERNAL_46b386f8_4_k_cu_cfb048d44cuda3std6ranges3__45__cpo4dataE:
	.zero		1
	.type		_ZN34_INTERNAL_46b386f8_4_k_cu_cfb048d46thrust24THRUST_300001_SM_1000_NS6system3cpp3parE,@object
	.size		_ZN34_INTERNAL_46b386f8_4_k_cu_cfb048d46thrust24THRUST_300001_SM_1000_NS6system3cpp3parE,(_ZN34_INTERNAL_46b386f8_4_k_cu_cfb048d44cuda3std3__45__cpo5beginE - _ZN34_INTERNAL_46b386f8_4_k_cu_cfb048d46thrust24THRUST_300001_SM_1000_NS6system3cpp3parE)
_ZN34_INTERNAL_46b386f8_4_k_cu_cfb048d46thrust24THRUST_300001_SM_1000_NS6system3cpp3parE:
	.zero		1
	.type		_ZN34_INTERNAL_46b386f8_4_k_cu_cfb048d44cuda3std3__45__cpo5beginE,@object
	.size		_ZN34_INTERNAL_46b386f8_4_k_cu_cfb048d44cuda3std3__45__cpo5beginE,(_ZN34_INTERNAL_46b386f8_4_k_cu_cfb048d44cuda3std6ranges3__45__cpo5beginE - _ZN34_INTERNAL_46b386f8_4_k_cu_cfb048d44cuda3std3__45__cpo5beginE)
_ZN34_INTERNAL_46b386f8_4_k_cu_cfb048d44cuda3std3__45__cpo5beginE:
	.zero		1
	.type		_ZN34_INTERNAL_46b386f8_4_k_cu_cfb048d44cuda3std6ranges3__45__cpo5beginE,@object
	.size		_ZN34_INTERNAL_46b386f8_4_k_cu_cfb048d44cuda3std6ranges3__45__cpo5beginE,(_ZN34_INTERNAL_46b386f8_4_k_cu_cfb048d46thrust24THRUST_300001_SM_1000_NS6deviceE - _ZN34_INTERNAL_46b386f8_4_k_cu_cfb048d44cuda3std6ranges3__45__cpo5beginE)
_ZN34_INTERNAL_46b386f8_4_k_cu_cfb048d44cuda3std6ranges3__45__cpo5beginE:
	.zero		1
	.type		_ZN34_INTERNAL_46b386f8_4_k_cu_cfb048d46thrust24THRUST_300001_SM_1000_NS6deviceE,@object
	.size		_ZN34_INTERNAL_46b386f8_4_k_cu_cfb048d46thrust24THRUST_300001_SM_1000_NS6deviceE,(_ZN34_INTERNAL_46b386f8_4_k_cu_cfb048d44cuda3std3__47nulloptE - _ZN34_INTERNAL_46b386f8_4_k_cu_cfb048d46thrust24THRUST_300001_SM_1000_NS6deviceE)
_ZN34_INTERNAL_46b386f8_4_k_cu_cfb048d46thrust24THRUST_300001_SM_1000_NS6deviceE:
	.zero		1
	.type		_ZN34_INTERNAL_46b386f8_4_k_cu_cfb048d44cuda3std3__47nulloptE,@object
	.size		_ZN34_INTERNAL_46b386f8_4_k_cu_cfb048d44cuda3std3__47nulloptE,(_ZN34_INTERNAL_46b386f8_4_k_cu_cfb048d44cuda3std6ranges3__45__cpo8distanceE - _ZN34_INTERNAL_46b386f8_4_k_cu_cfb048d44cuda3std3__47nulloptE)
_ZN34_INTERNAL_46b386f8_4_k_cu_cfb048d44cuda3std3__47nulloptE:
	.zero		1
	.type		_ZN34_INTERNAL_46b386f8_4_k_cu_cfb048d44cuda3std6ranges3__45__cpo8distanceE,@object
	.size		_ZN34_INTERNAL_46b386f8_4_k_cu_cfb048d44cuda3std6ranges3__45__cpo8distanceE,(_ZN34_INTERNAL_46b386f8_4_k_cu_cfb048d46thrust24THRUST_300001_SM_1000_NS12placeholders2_4E - _ZN34_INTERNAL_46b386f8_4_k_cu_cfb048d44cuda3std6ranges3__45__cpo8distanceE)
_ZN34_INTERNAL_46b386f8_4_k_cu_cfb048d44cuda3std6ranges3__45__cpo8distanceE:
	.zero		1
	.type		_ZN34_INTERNAL_46b386f8_4_k_cu_cfb048d46thrust24THRUST_300001_SM_1000_NS12placeholders2_4E,@object
	.size		_ZN34_INTERNAL_46b386f8_4_k_cu_cfb048d46thrust24THRUST_300001_SM_1000_NS12placeholders2_4E,(_ZN34_INTERNAL_46b386f8_4_k_cu_cfb048d44cuda3std3__45__cpo6rbeginE - _ZN34_INTERNAL_46b386f8_4_k_cu_cfb048d46thrust24THRUST_300001_SM_1000_NS12placeholders2_4E)
_ZN34_INTERNAL_46b386f8_4_k_cu_cfb048d46thrust24THRUST_300001_SM_1000_NS12placeholders2_4E:
	.zero		1
	.type		_ZN34_INTERNAL_46b386f8_4_k_cu_cfb048d44cuda3std3__45__cpo6rbeginE,@object
	.size		_ZN34_INTERNAL_46b386f8_4_k_cu_cfb048d44cuda3std3__45__cpo6rbeginE,(_ZN34_INTERNAL_46b386f8_4_k_cu_cfb048d44cuda3std6ranges3__45__cpo7advanceE - _ZN34_INTERNAL_46b386f8_4_k_cu_cfb048d44cuda3std3__45__cpo6rbeginE)
_ZN34_INTERNAL_46b386f8_4_k_cu_cfb048d44cuda3std3__45__cpo6rbeginE:
	.zero		1
	.type		_ZN34_INTERNAL_46b386f8_4_k_cu_cfb048d44cuda3std6ranges3__45__cpo7advanceE,@object
	.size		_ZN34_INTERNAL_46b386f8_4_k_cu_cfb048d44cuda3std6ranges3__45__cpo7advanceE,(_ZN34_INTERNAL_46b386f8_4_k_cu_cfb048d46thrust24THRUST_300001_SM_1000_NS12placeholders3_10E - _ZN34_INTERNAL_46b386f8_4_k_cu_cfb048d44cuda3std6ranges3__45__cpo7advanceE)
_ZN34_INTERNAL_46b386f8_4_k_cu_cfb048d44cuda3std6ranges3__45__cpo7advanceE:
	.zero		1
	.type		_ZN34_INTERNAL_46b386f8_4_k_cu_cfb048d46thrust24THRUST_300001_SM_1000_NS12placeholders3_10E,@object
	.size		_ZN34_INTERNAL_46b386f8_4_k_cu_cfb048d46thrust24THRUST_300001_SM_1000_NS12placeholders3_10E,(_ZN34_INTERNAL_46b386f8_4_k_cu_cfb048d44cuda3std3__48in_placeE - _ZN34_INTERNAL_46b386f8_4_k_cu_cfb048d46thrust24THRUST_300001_SM_1000_NS12placeholders3_10E)
_ZN34_INTERNAL_46b386f8_4_k_cu_cfb048d46thrust24THRUST_300001_SM_1000_NS12placeholders3_10E:
	.zero		1
	.type		_ZN34_INTERNAL_46b386f8_4_k_cu_cfb048d44cuda3std3__48in_placeE,@object
	.size		_ZN34_INTERNAL_46b386f8_4_k_cu_cfb048d44cuda3std3__48in_placeE,(_ZN34_INTERNAL_46b386f8_4_k_cu_cfb048d44cuda3std6ranges3__45__cpo4sizeE - _ZN34_INTERNAL_46b386f8_4_k_cu_cfb048d44cuda3std3__48in_placeE)
_ZN34_INTERNAL_46b386f8_4_k_cu_cfb048d44cuda3std3__48in_placeE:
	.zero		1
	.type		_ZN34_INTERNAL_46b386f8_4_k_cu_cfb048d44cuda3std6ranges3__45__cpo4sizeE,@object
	.size		_ZN34_INTERNAL_46b386f8_4_k_cu_cfb048d44cuda3std6ranges3__45__cpo4sizeE,(_ZN34_INTERNAL_46b386f8_4_k_cu_cfb048d46thrust24THRUST_300001_SM_1000_NS12placeholders2_2E - _ZN34_INTERNAL_46b386f8_4_k_cu_cfb048d44cuda3std6ranges3__45__cpo4sizeE)
_ZN34_INTERNAL_46b386f8_4_k_cu_cfb048d44cuda3std6ranges3__45__cpo4sizeE:
	.zero		1
	.type		_ZN34_INTERNAL_46b386f8_4_k_cu_cfb048d46thrust24THRUST_300001_SM_1000_NS12placeholders2_2E,@object
	.size		_ZN34_INTERNAL_46b386f8_4_k_cu_cfb048d46thrust24THRUST_300001_SM_1000_NS12placeholders2_2E,(_ZN34_INTERNAL_46b386f8_4_k_cu_cfb048d44cuda3std3__45__cpo6cbeginE - _ZN34_INTERNAL_46b386f8_4_k_cu_cfb048d46thrust24THRUST_300001_SM_1000_NS12placeholders2_2E)
_ZN34_INTERNAL_46b386f8_4_k_cu_cfb048d46thrust24THRUST_300001_SM_1000_NS12placeholders2_2E:
	.zero		1
	.type		_ZN34_INTERNAL_46b386f8_4_k_cu_cfb048d44cuda3std3__45__cpo6cbeginE,@object
	.size		_ZN34_INTERNAL_46b386f8_4_k_cu_cfb048d44cuda3std3__45__cpo6cbeginE,(_ZN34_INTERNAL_46b386f8_4_k_cu_cfb048d44cuda3std6ranges3__45__cpo6cbeginE - _ZN34_INTERNAL_46b386f8_4_k_cu_cfb048d44cuda3std3__45__cpo6cbeginE)
_ZN34_INTERNAL_46b386f8_4_k_cu_cfb048d44cuda3std3__45__cpo6cbeginE:
	.zero		1
	.type		_ZN34_INTERNAL_46b386f8_4_k_cu_cfb048d44cuda3std6ranges3__45__cpo6cbeginE,@object
	.size		_ZN34_INTERNAL_46b386f8_4_k_cu_cfb048d44cuda3std6ranges3__45__cpo6cbeginE,(_ZN34_INTERNAL_46b386f8_4_k_cu_cfb048d46thrust24THRUST_300001_SM_1000_NS12placeholders2_6E - _ZN34_INTERNAL_46b386f8_4_k_cu_cfb048d44cuda3std6ranges3__45__cpo6cbeginE)
_ZN34_INTERNAL_46b386f8_4_k_cu_cfb048d44cuda3std6ranges3__45__cpo6cbeginE:
	.zero		1
	.type		_ZN34_INTERNAL_46b386f8_4_k_cu_cfb048d46thrust24THRUST_300001_SM_1000_NS12placeholders2_6E,@object
	.size		_ZN34_INTERNAL_46b386f8_4_k_cu_cfb048d46thrust24THRUST_300001_SM_1000_NS12placeholders2_6E,(_ZN34_INTERNAL_46b386f8_4_k_cu_cfb048d44cuda3std3__45__cpo7crbeginE - _ZN34_INTERNAL_46b386f8_4_k_cu_cfb048d46thrust24THRUST_300001_SM_1000_NS12placeholders2_6E)
_ZN34_INTERNAL_46b386f8_4_k_cu_cfb048d46thrust24THRUST_300001_SM_1000_NS12placeholders2_6E:
	.zero		1
	.type		_ZN34_INTERNAL_46b386f8_4_k_cu_cfb048d44cuda3std3__45__cpo7crbeginE,@object
	.size		_ZN34_INTERNAL_46b386f8_4_k_cu_cfb048d44cuda3std3__45__cpo7crbeginE,(_ZN34_INTERNAL_46b386f8_4_k_cu_cfb048d44cuda3std6ranges3__45__cpo4nextE - _ZN34_INTERNAL_46b386f8_4_k_cu_cfb048d44cuda3std3__45__cpo7crbeginE)
_ZN34_INTERNAL_46b386f8_4_k_cu_cfb048d44cuda3std3__45__cpo7crbeginE:
	.zero		1
	.type		_ZN34_INTERNAL_46b386f8_4_k_cu_cfb048d44cuda3std6ranges3__45__cpo4nextE,@object
	.size		_ZN34_INTERNAL_46b386f8_4_k_cu_cfb048d44cuda3std6ranges3__45__cpo4nextE,(_ZN34_INTERNAL_46b386f8_4_k_cu_cfb048d44cuda3std6ranges3__45__cpo4swapE - _ZN34_INTERNAL_46b386f8_4_k_cu_cfb048d44cuda3std6ranges3__45__cpo4nextE)
_ZN34_INTERNAL_46b386f8_4_k_cu_cfb048d44cuda3std6ranges3__45__cpo4nextE:
	.zero		1
	.type		_ZN34_INTERNAL_46b386f8_4_k_cu_cfb048d44cuda3std6ranges3__45__cpo4swapE,@object
	.size		_ZN34_INTERNAL_46b386f8_4_k_cu_cfb048d44cuda3std6ranges3__45__cpo4swapE,(_ZN34_INTERNAL_46b386f8_4_k_cu_cfb048d46thrust24THRUST_300001_SM_1000_NS8cuda_cub10par_nosyncE - _ZN34_INTERNAL_46b386f8_4_k_cu_cfb048d44cuda3std6ranges3__45__cpo4swapE)
_ZN34_INTERNAL_46b386f8_4_k_cu_cfb048d44cuda3std6ranges3__45__cpo4swapE:
	.zero		1
	.type		_ZN34_INTERNAL_46b386f8_4_k_cu_cfb048d46thrust24THRUST_300001_SM_1000_NS8cuda_cub10par_nosyncE,@object
	.size		_ZN34_INTERNAL_46b386f8_4_k_cu_cfb048d46thrust24THRUST_300001_SM_1000_NS8cuda_cub10par_nosyncE,(_ZN34_INTERNAL_46b386f8_4_k_cu_cfb048d46thrust24THRUST_300001_SM_1000_NS3seqE - _ZN34_INTERNAL_46b386f8_4_k_cu_cfb048d46thrust24THRUST_300001_SM_1000_NS8cuda_cub10par_nosyncE)
_ZN34_INTERNAL_46b386f8_4_k_cu_cfb048d46thrust24THRUST_300001_SM_1000_NS8cuda_cub10par_nosyncE:
	.zero		1
	.type		_ZN34_INTERNAL_46b386f8_4_k_cu_cfb048d46thrust24THRUST_300001_SM_1000_NS3seqE,@object
	.size		_ZN34_INTERNAL_46b386f8_4_k_cu_cfb048d46thrust24THRUST_300001_SM_1000_NS3seqE,(_ZN34_INTERNAL_46b386f8_4_k_cu_cfb048d44cuda3std3__420unreachable_sentinelE - _ZN34_INTERNAL_46b386f8_4_k_cu_cfb048d46thrust24THRUST_300001_SM_1000_NS3seqE)
_ZN34_INTERNAL_46b386f8_4_k_cu_cfb048d46thrust24THRUST_300001_SM_1000_NS3seqE:
	.zero		1
	.type		_ZN34_INTERNAL_46b386f8_4_k_cu_cfb048d44cuda3std3__420unreachable_sentinelE,@object
	.size		_ZN34_INTERNAL_46b386f8_4_k_cu_cfb048d44cuda3std3__420unreachable_sentinelE,(_ZN34_INTERNAL_46b386f8_4_k_cu_cfb048d44cuda3std6ranges3__45__cpo5ssizeE - _ZN34_INTERNAL_46b386f8_4_k_cu_cfb048d44cuda3std3__420unreachable_sentinelE)
_ZN34_INTERNAL_46b386f8_4_k_cu_cfb048d44cuda3std3__420unreachable_sentinelE:
	.zero		1
	.type		_ZN34_INTERNAL_46b386f8_4_k_cu_cfb048d44cuda3std6ranges3__45__cpo5ssizeE,@object
	.size		_ZN34_INTERNAL_46b386f8_4_k_cu_cfb048d44cuda3std6ranges3__45__cpo5ssizeE,(_ZN34_INTERNAL_46b386f8_4_k_cu_cfb048d46thrust24THRUST_300001_SM_1000_NS12placeholders2_3E - _ZN34_INTERNAL_46b386f8_4_k_cu_cfb048d44cuda3std6ranges3__45__cpo5ssizeE)
_ZN34_INTERNAL_46b386f8_4_k_cu_cfb048d44cuda3std6ranges3__45__cpo5ssizeE:
	.zero		1
	.type		_ZN34_INTERNAL_46b386f8_4_k_cu_cfb048d46thrust24THRUST_300001_SM_1000_NS12placeholders2_3E,@object
	.size		_ZN34_INTERNAL_46b386f8_4_k_cu_cfb048d46thrust24THRUST_300001_SM_1000_NS12placeholders2_3E,(_ZN34_INTERNAL_46b386f8_4_k_cu_cfb048d44cuda3std3__45__cpo4cendE - _ZN34_INTERNAL_46b386f8_4_k_cu_cfb048d46thrust24THRUST_300001_SM_1000_NS12placeholders2_3E)
_ZN34_INTERNAL_46b386f8_4_k_cu_cfb048d46thrust24THRUST_300001_SM_1000_NS12placeholders2_3E:
	.zero		1
	.type		_ZN34_INTERNAL_46b386f8_4_k_cu_cfb048d44cuda3std3__45__cpo4cendE,@object
	.size		_ZN34_INTERNAL_46b386f8_4_k_cu_cfb048d44cuda3std3__45__cpo4cendE,(_ZN34_INTERNAL_46b386f8_4_k_cu_cfb048d44cuda3std6ranges3__45__cpo4cendE - _ZN34_INTERNAL_46b386f8_4_k_cu_cfb048d44cuda3std3__45__cpo4cendE)
_ZN34_INTERNAL_46b386f8_4_k_cu_cfb048d44cuda3std3__45__cpo4cendE:
	.zero		1
	.type		_ZN34_INTERNAL_46b386f8_4_k_cu_cfb048d44cuda3std6ranges3__45__cpo4cendE,@object
	.size		_ZN34_INTERNAL_46b386f8_4_k_cu_cfb048d44cuda3std6ranges3__45__cpo4cendE,(_ZN34_INTERNAL_46b386f8_4_k_cu_cfb048d46thrust24THRUST_300001_SM_1000_NS12placeholders2_7E - _ZN34_INTERNAL_46b386f8_4_k_cu_cfb048d44cuda3std6ranges3__45__cpo4cendE)
_ZN34_INTERNAL_46b386f8_4_k_cu_cfb048d44cuda3std6ranges3__45__cpo4cendE:
	.zero		1
	.type		_ZN34_INTERNAL_46b386f8_4_k_cu_cfb048d46thrust24THRUST_300001_SM_1000_NS12placeholders2_7E,@object
	.size		_ZN34_INTERNAL_46b386f8_4_k_cu_cfb048d46thrust24THRUST_300001_SM_1000_NS12placeholders2_7E,(_ZN34_INTERNAL_46b386f8_4_k_cu_cfb048d44cuda3std3__45__cpo5crendE - _ZN34_INTERNAL_46b386f8_4_k_cu_cfb048d46thrust24THRUST_300001_SM_1000_NS12placeholders2_7E)
_ZN34_INTERNAL_46b386f8_4_k_cu_cfb048d46thrust24THRUST_300001_SM_1000_NS12placeholders2_7E:
	.zero		1
	.type		_ZN34_INTERNAL_46b386f8_4_k_cu_cfb048d44cuda3std3__45__cpo5crendE,@object
	.size		_ZN34_INTERNAL_46b386f8_4_k_cu_cfb048d44cuda3std3__45__cpo5crendE,(_ZN34_INTERNAL_46b386f8_4_k_cu_cfb048d44cuda3std6ranges3__45__cpo4prevE - _ZN34_INTERNAL_46b386f8_4_k_cu_cfb048d44cuda3std3__45__cpo5crendE)
_ZN34_INTERNAL_46b386f8_4_k_cu_cfb048d44cuda3std3__45__cpo5crendE:
	.zero		1
	.type		_ZN34_INTERNAL_46b386f8_4_k_cu_cfb048d44cuda3std6ranges3__45__cpo4prevE,@object
	.size		_ZN34_INTERNAL_46b386f8_4_k_cu_cfb048d44cuda3std6ranges3__45__cpo4prevE,(_ZN34_INTERNAL_46b386f8_4_k_cu_cfb048d44cuda3std6ranges3__45__cpo9iter_moveE - _ZN34_INTERNAL_46b386f8_4_k_cu_cfb048d44cuda3std6ranges3__45__cpo4prevE)
_ZN34_INTERNAL_46b386f8_4_k_cu_cfb048d44cuda3std6ranges3__45__cpo4prevE:
	.zero		1
	.type		_ZN34_INTERNAL_46b386f8_4_k_cu_cfb048d44cuda3std6ranges3__45__cpo9iter_moveE,@object
	.size		_ZN34_INTERNAL_46b386f8_4_k_cu_cfb048d44cuda3std6ranges3__45__cpo9iter_moveE,(_ZN34_INTERNAL_46b386f8_4_k_cu_cfb048d46thrust24THRUST_300001_SM_1000_NS6system6detail10sequential3seqE - _ZN34_INTERNAL_46b386f8_4_k_cu_cfb048d44cuda3std6ranges3__45__cpo9iter_moveE)
_ZN34_INTERNAL_46b386f8_4_k_cu_cfb048d44cuda3std6ranges3__45__cpo9iter_moveE:
	.zero		1
	.type		_ZN34_INTERNAL_46b386f8_4_k_cu_cfb048d46thrust24THRUST_300001_SM_1000_NS6system6detail10sequential3seqE,@object
	.size		_ZN34_INTERNAL_46b386f8_4_k_cu_cfb048d46thrust24THRUST_300001_SM_1000_NS6system6detail10sequential3seqE,(_ZN34_INTERNAL_46b386f8_4_k_cu_cfb048d46thrust24THRUST_300001_SM_1000_NS12placeholders2_9E - _ZN34_INTERNAL_46b386f8_4_k_cu_cfb048d46thrust24THRUST_300001_SM_1000_NS6system6detail10sequential3seqE)
_ZN34_INTERNAL_46b386f8_4_k_cu_cfb048d46thrust24THRUST_300001_SM_1000_NS6system6detail10sequential3seqE:
	.zero		1
	.type		_ZN34_INTERNAL_46b386f8_4_k_cu_cfb048d46thrust24THRUST_300001_SM_1000_NS12placeholders2_9E,@object
	.size		_ZN34_INTERNAL_46b386f8_4_k_cu_cfb048d46thrust24THRUST_300001_SM_1000_NS12placeholders2_9E,(_ZN34_INTERNAL_46b386f8_4_k_cu_cfb048d44cuda3std3__419piecewise_constructE - _ZN34_INTERNAL_46b386f8_4_k_cu_cfb048d46thrust24THRUST_300001_SM_1000_NS12placeholders2_9E)
_ZN34_INTERNAL_46b386f8_4_k_cu_cfb048d46thrust24THRUST_300001_SM_1000_NS12placeholders2_9E:
	.zero		1
	.type		_ZN34_INTERNAL_46b386f8_4_k_cu_cfb048d44cuda3std3__419piecewise_constructE,@object
	.size		_ZN34_INTERNAL_46b386f8_4_k_cu_cfb048d44cuda3std3__419piecewise_constructE,(_ZN34_INTERNAL_46b386f8_4_k_cu_cfb048d44cuda3std6ranges3__45__cpo5cdataE - _ZN34_INTERNAL_46b386f8_4_k_cu_cfb048d44cuda3std3__419piecewise_constructE)
_ZN34_INTERNAL_46b386f8_4_k_cu_cfb048d44cuda3std3__419piecewise_constructE:
	.zero		1
	.type		_ZN34_INTERNAL_46b386f8_4_k_cu_cfb048d44cuda3std6ranges3__45__cpo5cdataE,@object
	.size		_ZN34_INTERNAL_46b386f8_4_k_cu_cfb048d44cuda3std6ranges3__45__cpo5cdataE,(_ZN34_INTERNAL_46b386f8_4_k_cu_cfb048d46thrust24THRUST_300001_SM_1000_NS12placeholders2_1E - _ZN34_INTERNAL_46b386f8_4_k_cu_cfb048d44cuda3std6ranges3__45__cpo5cdataE)
_ZN34_INTERNAL_46b386f8_4_k_cu_cfb048d44cuda3std6ranges3__45__cpo5cdataE:
	.zero		1
	.type		_ZN34_INTERNAL_46b386f8_4_k_cu_cfb048d46thrust24THRUST_300001_SM_1000_NS12placeholders2_1E,@object
	.size		_ZN34_INTERNAL_46b386f8_4_k_cu_cfb048d46thrust24THRUST_300001_SM_1000_NS12placeholders2_1E,(_ZN34_INTERNAL_46b386f8_4_k_cu_cfb048d44cuda3std3__45__cpo3endE - _ZN34_INTERNAL_46b386f8_4_k_cu_cfb048d46thrust24THRUST_300001_SM_1000_NS12placeholders2_1E)
_ZN34_INTERNAL_46b386f8_4_k_cu_cfb048d46thrust24THRUST_300001_SM_1000_NS12placeholders2_1E:
	.zero		1
	.type		_ZN34_INTERNAL_46b386f8_4_k_cu_cfb048d44cuda3std3__45__cpo3endE,@object
	.size		_ZN34_INTERNAL_46b386f8_4_k_cu_cfb048d44cuda3std3__45__cpo3endE,(_ZN34_INTERNAL_46b386f8_4_k_cu_cfb048d44cuda3std6ranges3__45__cpo3endE - _ZN34_INTERNAL_46b386f8_4_k_cu_cfb048d44cuda3std3__45__cpo3endE)
_ZN34_INTERNAL_46b386f8_4_k_cu_cfb048d44cuda3std3__45__cpo3endE:
	.zero		1
	.type		_ZN34_INTERNAL_46b386f8_4_k_cu_cfb048d44cuda3std6ranges3__45__cpo3endE,@object
	.size		_ZN34_INTERNAL_46b386f8_4_k_cu_cfb048d44cuda3std6ranges3__45__cpo3endE,(_ZN34_INTERNAL_46b386f8_4_k_cu_cfb048d46thrust24THRUST_300001_SM_1000_NS12placeholders2_5E - _ZN34_INTERNAL_46b386f8_4_k_cu_cfb048d44cuda3std6ranges3__45__cpo3endE)
_ZN34_INTERNAL_46b386f8_4_k_cu_cfb048d44cuda3std6ranges3__45__cpo3endE:
	.zero		1
	.type		_ZN34_INTERNAL_46b386f8_4_k_cu_cfb048d46thrust24THRUST_300001_SM_1000_NS12placeholders2_5E,@object
	.size		_ZN34_INTERNAL_46b386f8_4_k_cu_cfb048d46thrust24THRUST_300001_SM_1000_NS12placeholders2_5E,(_ZN34_INTERNAL_46b386f8_4_k_cu_cfb048d44cuda3std3__45__cpo4rendE - _ZN34_INTERNAL_46b386f8_4_k_cu_cfb048d46thrust24THRUST_300001_SM_1000_NS12placeholders2_5E)
_ZN34_INTERNAL_46b386f8_4_k_cu_cfb048d46thrust24THRUST_300001_SM_1000_NS12placeholders2_5E:
	.zero		1
	.type		_ZN34_INTERNAL_46b386f8_4_k_cu_cfb048d44cuda3std3__45__cpo4rendE,@object
	.size		_ZN34_INTERNAL_46b386f8_4_k_cu_cfb048d44cuda3std3__45__cpo4rendE,(_ZN34_INTERNAL_46b386f8_4_k_cu_cfb048d44cuda3std6ranges3__45__cpo9iter_swapE - _ZN34_INTERNAL_46b386f8_4_k_cu_cfb048d44cuda3std3__45__cpo4rendE)
_ZN34_INTERNAL_46b386f8_4_k_cu_cfb048d44cuda3std3__45__cpo4rendE:
	.zero		1
	.type		_ZN34_INTERNAL_46b386f8_4_k_cu_cfb048d44cuda3std6ranges3__45__cpo9iter_swapE,@object
	.size		_ZN34_INTERNAL_46b386f8_4_k_cu_cfb048d44cuda3std6ranges3__45__cpo9iter_swapE,(_ZN34_INTERNAL_46b386f8_4_k_cu_cfb048d44cuda3std3__48unexpectE - _ZN34_INTERNAL_46b386f8_4_k_cu_cfb048d44cuda3std6ranges3__45__cpo9iter_swapE)
_ZN34_INTERNAL_46b386f8_4_k_cu_cfb048d44cuda3std6ranges3__45__cpo9iter_swapE:
	.zero		1
	.type		_ZN34_INTERNAL_46b386f8_4_k_cu_cfb048d44cuda3std3__48unexpectE,@object
	.size		_ZN34_INTERNAL_46b386f8_4_k_cu_cfb048d44cuda3std3__48unexpectE,(_ZN34_INTERNAL_46b386f8_4_k_cu_cfb048d46thrust24THRUST_300001_SM_1000_NS8cuda_cub3parE - _ZN34_INTERNAL_46b386f8_4_k_cu_cfb048d44cuda3std3__48unexpectE)
_ZN34_INTERNAL_46b386f8_4_k_cu_cfb048d44cuda3std3__48unexpectE:
	.zero		1
	.type		_ZN34_INTERNAL_46b386f8_4_k_cu_cfb048d46thrust24THRUST_300001_SM_1000_NS8cuda_cub3parE,@object
	.size		_ZN34_INTERNAL_46b386f8_4_k_cu_cfb048d46thrust24THRUST_300001_SM_1000_NS8cuda_cub3parE,(.L_29 - _ZN34_INTERNAL_46b386f8_4_k_cu_cfb048d46thrust24THRUST_300001_SM_1000_NS8cuda_cub3parE)
_ZN34_INTERNAL_46b386f8_4_k_cu_cfb048d46thrust24THRUST_300001_SM_1000_NS8cuda_cub3parE:
	.zero		1
.L_29:


//--------------------- .nv.constant0._ZN3cub18CUB_300001_SM_10006detail11EmptyKernelIvEEvv --------------------------
	.section	.nv.constant0._ZN3cub18CUB_300001_SM_10006detail11EmptyKernelIvEEvv,"a",@progbits
	.sectionflags	@""
	.align	4
.nv.constant0._ZN3cub18CUB_300001_SM_10006detail11EmptyKernelIvEEvv:
	.zero		896


//--------------------- .nv.constant0._Z10vector_addPiS_S_ --------------------------
	.section	.nv.constant0._Z10vector_addPiS_S_,"a",@progbits
	.sectionflags	@""
	.align	4
.nv.constant0._Z10vector_addPiS_S_:
	.zero		920


//--------------------- SYMBOLS --------------------------

	.type		.nv.reservedSmem.offset0,@object
	.size		.nv.reservedSmem.offset0,0x4
